//
// Generated by NVIDIA NVVM Compiler
//
// Compiler Build ID: CL-36424714
// Cuda compilation tools, release 13.0, V13.0.88
// Based on NVVM 20.0.0
//

.version 9.0
.target sm_100
.address_size 64

	// .globl	hconv_bprop_C32_N64
// _ZZ19hconv_bprop_C32_N64E5share has been demoted

.visible .entry hconv_bprop_C32_N64(
	.param .u64 .ptr .align 1 hconv_bprop_C32_N64_param_0,
	.param .u64 .ptr .align 1 hconv_bprop_C32_N64_param_1,
	.param .u64 .ptr .align 1 hconv_bprop_C32_N64_param_2,
	.param .f32 hconv_bprop_C32_N64_param_3,
	.param .u32 hconv_bprop_C32_N64_param_4,
	.param .u32 hconv_bprop_C32_N64_param_5,
	.param .u32 hconv_bprop_C32_N64_param_6,
	.param .u32 hconv_bprop_C32_N64_param_7,
	.param .u32 hconv_bprop_C32_N64_param_8,
	.param .u32 hconv_bprop_C32_N64_param_9,
	.param .u32 hconv_bprop_C32_N64_param_10,
	.param .u32 hconv_bprop_C32_N64_param_11,
	.param .u32 hconv_bprop_C32_N64_param_12,
	.param .u32 hconv_bprop_C32_N64_param_13,
	.param .u32 hconv_bprop_C32_N64_param_14,
	.param .u32 hconv_bprop_C32_N64_param_15,
	.param .u32 hconv_bprop_C32_N64_param_16,
	.param .u32 hconv_bprop_C32_N64_param_17,
	.param .u32 hconv_bprop_C32_N64_param_18,
	.param .u32 hconv_bprop_C32_N64_param_19,
	.param .u32 hconv_bprop_C32_N64_param_20,
	.param .u32 hconv_bprop_C32_N64_param_21,
	.param .u32 hconv_bprop_C32_N64_param_22,
	.param .u32 hconv_bprop_C32_N64_param_23,
	.param .u32 hconv_bprop_C32_N64_param_24,
	.param .u32 hconv_bprop_C32_N64_param_25,
	.param .u32 hconv_bprop_C32_N64_param_26,
	.param .u32 hconv_bprop_C32_N64_param_27,
	.param .u32 hconv_bprop_C32_N64_param_28,
	.param .u32 hconv_bprop_C32_N64_param_29,
	.param .u32 hconv_bprop_C32_N64_param_30,
	.param .u32 hconv_bprop_C32_N64_param_31,
	.param .u32 hconv_bprop_C32_N64_param_32,
	.param .u32 hconv_bprop_C32_N64_param_33,
	.param .u32 hconv_bprop_C32_N64_param_34,
	.param .u32 hconv_bprop_C32_N64_param_35,
	.param .u32 hconv_bprop_C32_N64_param_36,
	.param .u32 hconv_bprop_C32_N64_param_37,
	.param .u32 hconv_bprop_C32_N64_param_38,
	.param .u32 hconv_bprop_C32_N64_param_39,
	.param .u32 hconv_bprop_C32_N64_param_40
)
.maxntid 32
{
	.reg .b32 	%r<9>;
	.reg .b32 	%f<2>;
	.reg .b64 	%rd<3>;
	// demoted variable
	.shared .align 4 .b8 _ZZ19hconv_bprop_C32_N64E5share[6144];
	ld.param.u64 	%rd1, [hconv_bprop_C32_N64_param_0];
	cvta.to.global.u64 	%rd2, %rd1;
	mov.u32 	%r1, %tid.x;
	shl.b32 	%r2, %r1, 2;
	mov.u32 	%r3, _ZZ19hconv_bprop_C32_N64E5share;
	add.s32 	%r4, %r3, %r2;
	mov.b32 	%r5, 1065353216;
	st.shared.u32 	[%r4], %r5;
	xor.b32  	%r6, %r2, 124;
	add.s32 	%r7, %r3, %r6;
	ld.shared.f32 	%f1, [%r7];
	cvt.rzi.u32.f32 	%r8, %f1;
	st.global.u16 	[%rd2], %r8;
	ret;

}


// ===== COMPILED SASS (sm_100) =====

	.target	sm_100

	.elftype	@"ET_EXEC"


//--------------------- .note.nv.tkinfo           --------------------------
	.section	.note.nv.tkinfo,"",@"SHT_NOTE"
	.sectionflags	@"SHF_NOTE_NV_TKINFO"
	.tkinfo
        /*0018*/ 	.word	0x00000002
        /*0030*/ 	.string	""
        /*0030*/ 	.string	"ptxas"
        /*0030*/ 	.string	"Cuda compilation tools, release 13.0, V13.0.88"
        /*0030*/ 	.string	"Build cuda_13.0.r13.0/compiler.36424714_0"
        /*0030*/ 	.string	"-arch sm_100 -m 64 "



//--------------------- .note.nv.cuinfo           --------------------------
	.section	.note.nv.cuinfo,"",@"SHT_NOTE"
	.sectionflags	@"SHF_NOTE_NV_CUINFO"
        /*0018*/ 	.short	0x0002
        /*001a*/ 	.short	0x0064
        /*001c*/ 	.short	0x0082
	.zero		2


//--------------------- .nv.info                  --------------------------
	.section	.nv.info,"",@"SHT_CUDA_INFO"
	.align	4


	//----- nvinfo : EIATTR_REGCOUNT
	.align		4
        /*0000*/ 	.byte	0x04, 0x2f
        /*0002*/ 	.short	(.L_1 - .L_0)
	.align		4
.L_0:
        /*0004*/ 	.word	index@(hconv_bprop_C32_N64)
        /*0008*/ 	.word	0x0000000a


	//----- nvinfo : EIATTR_FRAME_SIZE
	.align		4
.L_1:
        /*000c*/ 	.byte	0x04, 0x11
        /*000e*/ 	.short	(.L_3 - .L_2)
	.align		4
.L_2:
        /*0010*/ 	.word	index@(hconv_bprop_C32_N64)
        /*0014*/ 	.word	0x00000000


	//----- nvinfo : EIATTR_MIN_STACK_SIZE
	.align		4
.L_3:
        /*0018*/ 	.byte	0x04, 0x12
        /*001a*/ 	.short	(.L_5 - .L_4)
	.align		4
.L_4:
        /*001c*/ 	.word	index@(hconv_bprop_C32_N64)
        /*0020*/ 	.word	0x00000000
.L_5:


//--------------------- .nv.compat                --------------------------
	.section	.nv.compat,"",@"SHT_CUDA_COMPAT_INFO"
	.align	4
        /*0000*/ 	.byte	0x02, 0x09, 0x00, 0x00, 0x02, 0x02, 0x01, 0x00, 0x02, 0x05, 0x05, 0x00, 0x03, 0x07, 0x01, 0x01
        /*0010*/ 	.byte	0x02, 0x03, 0x00, 0x00, 0x02, 0x06, 0x01, 0x00, 0x04, 0x0b, 0x08, 0x00, 0x09, 0x00, 0x00, 0x00
        /*0020*/ 	.byte	0x00, 0x00, 0x00, 0x00


//--------------------- .nv.info.hconv_bprop_C32_N64 --------------------------
	.section	.nv.info.hconv_bprop_C32_N64,"",@"SHT_CUDA_INFO"
	.sectionflags	@""
	.align	4


	//----- nvinfo : EIATTR_CUDA_API_VERSION
	.align		4
        /*0000*/ 	.byte	0x04, 0x37
        /*0002*/ 	.short	(.L_7 - .L_6)
.L_6:
        /*0004*/ 	.word	0x00000082


	//----- nvinfo : EIATTR_KPARAM_INFO
	.align		4
.L_7:
        /*0008*/ 	.byte	0x04, 0x17
        /*000a*/ 	.short	(.L_9 - .L_8)
.L_8:
        /*000c*/ 	.word	0x00000000
        /*0010*/ 	.short	0x0028
        /*0012*/ 	.short	0x00ac
        /*0014*/ 	.byte	0x00, 0xf0, 0x11, 0x00


	//----- nvinfo : EIATTR_KPARAM_INFO
	.align		4
.L_9:
        /*0018*/ 	.byte	0x04, 0x17
        /*001a*/ 	.short	(.L_11 - .L_10)
.L_10:
        /*001c*/ 	.word	0x00000000
        /*0020*/ 	.short	0x0027
        /*0022*/ 	.short	0x00a8
        /*0024*/ 	.byte	0x00, 0xf0, 0x11, 0x00


	//----- nvinfo : EIATTR_KPARAM_INFO
	.align		4
.L_11:
        /*0028*/ 	.byte	0x04, 0x17
        /*002a*/ 	.short	(.L_13 - .L_12)
.L_12:
        /*002c*/ 	.word	0x00000000
        /*0030*/ 	.short	0x0026
        /*0032*/ 	.short	0x00a4
        /*0034*/ 	.byte	0x00, 0xf0, 0x11, 0x00


	//----- nvinfo : EIATTR_KPARAM_INFO
	.align		4
.L_13:
        /*0038*/ 	.byte	0x04, 0x17
        /*003a*/ 	.short	(.L_15 - .L_14)
.L_14:
        /*003c*/ 	.word	0x00000000
        /*0040*/ 	.short	0x0025
        /*0042*/ 	.short	0x00a0
        /*0044*/ 	.byte	0x00, 0xf0, 0x11, 0x00


	//----- nvinfo : EIATTR_KPARAM_INFO
	.align		4
.L_15:
        /*0048*/ 	.byte	0x04, 0x17
        /*004a*/ 	.short	(.L_17 - .L_16)
.L_16:
        /*004c*/ 	.word	0x00000000
        /*0050*/ 	.short	0x0024
        /*0052*/ 	.short	0x009c
        /*0054*/ 	.byte	0x00, 0xf0, 0x11, 0x00


	//----- nvinfo : EIATTR_KPARAM_INFO
	.align		4
.L_17:
        /*0058*/ 	.byte	0x04, 0x17
        /*005a*/ 	.short	(.L_19 - .L_18)
.L_18:
        /*005c*/ 	.word	0x00000000
        /*0060*/ 	.short	0x0023
        /*0062*/ 	.short	0x0098
        /*0064*/ 	.byte	0x00, 0xf0, 0x11, 0x00


	//----- nvinfo : EIATTR_KPARAM_INFO
	.align		4
.L_19:
        /*0068*/ 	.byte	0x04, 0x17
        /*006a*/ 	.short	(.L_21 - .L_20)
.L_20:
        /*006c*/ 	.word	0x00000000
        /*0070*/ 	.short	0x0022
        /*0072*/ 	.short	0x0094
        /*0074*/ 	.byte	0x00, 0xf0, 0x11, 0x00


	//----- nvinfo : EIATTR_KPARAM_INFO
	.align		4
.L_21:
        /*0078*/ 	.byte	0x04, 0x17
        /*007a*/ 	.short	(.L_23 - .L_22)
.L_22:
        /*007c*/ 	.word	0x00000000
        /*0080*/ 	.short	0x0021
        /*0082*/ 	.short	0x0090
        /*0084*/ 	.byte	0x00, 0xf0, 0x11, 0x00


	//----- nvinfo : EIATTR_KPARAM_INFO
	.align		4
.L_23:
        /*0088*/ 	.byte	0x04, 0x17
        /*008a*/ 	.short	(.L_25 - .L_24)
.L_24:
        /*008c*/ 	.word	0x00000000
        /*0090*/ 	.short	0x0020
        /*0092*/ 	.short	0x008c
        /*0094*/ 	.byte	0x00, 0xf0, 0x11, 0x00


	//----- nvinfo : EIATTR_KPARAM_INFO
	.align		4
.L_25:
        /*0098*/ 	.byte	0x04, 0x17
        /*009a*/ 	.short	(.L_27 - .L_26)
.L_26:
        /*009c*/ 	.word	0x00000000
        /*00a0*/ 	.short	0x001f
        /*00a2*/ 	.short	0x0088
        /*00a4*/ 	.byte	0x00, 0xf0, 0x11, 0x00


	//----- nvinfo : EIATTR_KPARAM_INFO
	.align		4
.L_27:
        /*00a8*/ 	.byte	0x04, 0x17
        /*00aa*/ 	.short	(.L_29 - .L_28)
.L_28:
        /*00ac*/ 	.word	0x00000000
        /*00b0*/ 	.short	0x001e
        /*00b2*/ 	.short	0x0084
        /*00b4*/ 	.byte	0x00, 0xf0, 0x11, 0x00


	//----- nvinfo : EIATTR_KPARAM_INFO
	.align		4
.L_29:
        /*00b8*/ 	.byte	0x04, 0x17
        /*00ba*/ 	.short	(.L_31 - .L_30)
.L_30:
        /*00bc*/ 	.word	0x00000000
        /*00c0*/ 	.short	0x001d
        /*00c2*/ 	.short	0x0080
        /*00c4*/ 	.byte	0x00, 0xf0, 0x11, 0x00


	//----- nvinfo : EIATTR_KPARAM_INFO
	.align		4
.L_31:
        /*00c8*/ 	.byte	0x04, 0x17
        /*00ca*/ 	.short	(.L_33 - .L_32)
.L_32:
        /*00cc*/ 	.word	0x00000000
        /*00d0*/ 	.short	0x001c
        /*00d2*/ 	.short	0x007c
        /*00d4*/ 	.byte	0x00, 0xf0, 0x11, 0x00


	//----- nvinfo : EIATTR_KPARAM_INFO
	.align		4
.L_33:
        /*00d8*/ 	.byte	0x04, 0x17
        /*00da*/ 	.short	(.L_35 - .L_34)
.L_34:
        /*00dc*/ 	.word	0x00000000
        /*00e0*/ 	.short	0x001b
        /*00e2*/ 	.short	0x0078
        /*00e4*/ 	.byte	0x00, 0xf0, 0x11, 0x00


	//----- nvinfo : EIATTR_KPARAM_INFO
	.align		4
.L_35:
        /*00e8*/ 	.byte	0x04, 0x17
        /*00ea*/ 	.short	(.L_37 - .L_36)
.L_36:
        /*00ec*/ 	.word	0x00000000
        /*00f0*/ 	.short	0x001a
        /*00f2*/ 	.short	0x0074
        /*00f4*/ 	.byte	0x00, 0xf0, 0x11, 0x00


	//----- nvinfo : EIATTR_KPARAM_INFO
	.align		4
.L_37:
        /*00f8*/ 	.byte	0x04, 0x17
        /*00fa*/ 	.short	(.L_39 - .L_38)
.L_38:
        /*00fc*/ 	.word	0x00000000
        /*0100*/ 	.short	0x0019
        /*0102*/ 	.short	0x0070
        /*0104*/ 	.byte	0x00, 0xf0, 0x11, 0x00


	//----- nvinfo : EIATTR_KPARAM_INFO
	.align		4
.L_39:
        /*0108*/ 	.byte	0x04, 0x17
        /*010a*/ 	.short	(.L_41 - .L_40)
.L_40:
        /*010c*/ 	.word	0x00000000
        /*0110*/ 	.short	0x0018
        /*0112*/ 	.short	0x006c
        /*0114*/ 	.byte	0x00, 0xf0, 0x11, 0x00


	//----- nvinfo : EIATTR_KPARAM_INFO
	.align		4
.L_41:
        /*0118*/ 	.byte	0x04, 0x17
        /*011a*/ 	.short	(.L_43 - .L_42)
.L_42:
        /*011c*/ 	.word	0x00000000
        /*0120*/ 	.short	0x0017
        /*0122*/ 	.short	0x0068
        /*0124*/ 	.byte	0x00, 0xf0, 0x11, 0x00


	//----- nvinfo : EIATTR_KPARAM_INFO
	.align		4
.L_43:
        /*0128*/ 	.byte	0x04, 0x17
        /*012a*/ 	.short	(.L_45 - .L_44)
.L_44:
        /*012c*/ 	.word	0x00000000
        /*0130*/ 	.short	0x0016
        /*0132*/ 	.short	0x0064
        /*0134*/ 	.byte	0x00, 0xf0, 0x11, 0x00


	//----- nvinfo : EIATTR_KPARAM_INFO
	.align		4
.L_45:
        /*0138*/ 	.byte	0x04, 0x17
        /*013a*/ 	.short	(.L_47 - .L_46)
.L_46:
        /*013c*/ 	.word	0x00000000
        /*0140*/ 	.short	0x0015
        /*0142*/ 	.short	0x0060
        /*0144*/ 	.byte	0x00, 0xf0, 0x11, 0x00


	//----- nvinfo : EIATTR_KPARAM_INFO
	.align		4
.L_47:
        /*0148*/ 	.byte	0x04, 0x17
        /*014a*/ 	.short	(.L_49 - .L_48)
.L_48:
        /*014c*/ 	.word	0x00000000
        /*0150*/ 	.short	0x0014
        /*0152*/ 	.short	0x005c
        /*0154*/ 	.byte	0x00, 0xf0, 0x11, 0x00


	//----- nvinfo : EIATTR_KPARAM_INFO
	.align		4
.L_49:
        /*0158*/ 	.byte	0x04, 0x17
        /*015a*/ 	.short	(.L_51 - .L_50)
.L_50:
        /*015c*/ 	.word	0x00000000
        /*0160*/ 	.short	0x0013
        /*0162*/ 	.short	0x0058
        /*0164*/ 	.byte	0x00, 0xf0, 0x11, 0x00


	//----- nvinfo : EIATTR_KPARAM_INFO
	.align		4
.L_51:
        /*0168*/ 	.byte	0x04, 0x17
        /*016a*/ 	.short	(.L_53 - .L_52)
.L_52:
        /*016c*/ 	.word	0x00000000
        /*0170*/ 	.short	0x0012
        /*0172*/ 	.short	0x0054
        /*0174*/ 	.byte	0x00, 0xf0, 0x11, 0x00


	//----- nvinfo : EIATTR_KPARAM_INFO
	.align		4
.L_53:
        /*0178*/ 	.byte	0x04, 0x17
        /*017a*/ 	.short	(.L_55 - .L_54)
.L_54:
        /*017c*/ 	.word	0x00000000
        /*0180*/ 	.short	0x0011
        /*0182*/ 	.short	0x0050
        /*0184*/ 	.byte	0x00, 0xf0, 0x11, 0x00


	//----- nvinfo : EIATTR_KPARAM_INFO
	.align		4
.L_55:
        /*0188*/ 	.byte	0x04, 0x17
        /*018a*/ 	.short	(.L_57 - .L_56)
.L_56:
        /*018c*/ 	.word	0x00000000
        /*0190*/ 	.short	0x0010
        /*0192*/ 	.short	0x004c
        /*0194*/ 	.byte	0x00, 0xf0, 0x11, 0x00


	//----- nvinfo : EIATTR_KPARAM_INFO
	.align		4
.L_57:
        /*0198*/ 	.byte	0x04, 0x17
        /*019a*/ 	.short	(.L_59 - .L_58)
.L_58:
        /*019c*/ 	.word	0x00000000
        /*01a0*/ 	.short	0x000f
        /*01a2*/ 	.short	0x0048
        /*01a4*/ 	.byte	0x00, 0xf0, 0x11, 0x00


	//----- nvinfo : EIATTR_KPARAM_INFO
	.align		4
.L_59:
        /*01a8*/ 	.byte	0x04, 0x17
        /*01aa*/ 	.short	(.L_61 - .L_60)
.L_60:
        /*01ac*/ 	.word	0x00000000
        /*01b0*/ 	.short	0x000e
        /*01b2*/ 	.short	0x0044
        /*01b4*/ 	.byte	0x00, 0xf0, 0x11, 0x00


	//----- nvinfo : EIATTR_KPARAM_INFO
	.align		4
.L_61:
        /*01b8*/ 	.byte	0x04, 0x17
        /*01ba*/ 	.short	(.L_63 - .L_62)
.L_62:
        /*01bc*/ 	.word	0x00000000
        /*01c0*/ 	.short	0x000d
        /*01c2*/ 	.short	0x0040
        /*01c4*/ 	.byte	0x00, 0xf0, 0x11, 0x00


	//----- nvinfo : EIATTR_KPARAM_INFO
	.align		4
.L_63:
        /*01c8*/ 	.byte	0x04, 0x17
        /*01ca*/ 	.short	(.L_65 - .L_64)
.L_64:
        /*01cc*/ 	.word	0x00000000
        /*01d0*/ 	.short	0x000c
        /*01d2*/ 	.short	0x003c
        /*01d4*/ 	.byte	0x00, 0xf0, 0x11, 0x00


	//----- nvinfo : EIATTR_KPARAM_INFO
	.align		4
.L_65:
        /*01d8*/ 	.byte	0x04, 0x17
        /*01da*/ 	.short	(.L_67 - .L_66)
.L_66:
        /*01dc*/ 	.word	0x00000000
        /*01e0*/ 	.short	0x000b
        /*01e2*/ 	.short	0x0038
        /*01e4*/ 	.byte	0x00, 0xf0, 0x11, 0x00


	//----- nvinfo : EIATTR_KPARAM_INFO
	.align		4
.L_67:
        /*01e8*/ 	.byte	0x04, 0x17
        /*01ea*/ 	.short	(.L_69 - .L_68)
.L_68:
        /*01ec*/ 	.word	0x00000000
        /*01f0*/ 	.short	0x000a
        /*01f2*/ 	.short	0x0034
        /*01f4*/ 	.byte	0x00, 0xf0, 0x11, 0x00


	//----- nvinfo : EIATTR_KPARAM_INFO
	.align		4
.L_69:
        /*01f8*/ 	.byte	0x04, 0x17
        /*01fa*/ 	.short	(.L_71 - .L_70)
.L_70:
        /*01fc*/ 	.word	0x00000000
        /*0200*/ 	.short	0x0009
        /*0202*/ 	.short	0x0030
        /*0204*/ 	.byte	0x00, 0xf0, 0x11, 0x00


	//----- nvinfo : EIATTR_KPARAM_INFO
	.align		4
.L_71:
        /*0208*/ 	.byte	0x04, 0x17
        /*020a*/ 	.short	(.L_73 - .L_72)
.L_72:
        /*020c*/ 	.word	0x00000000
        /*0210*/ 	.short	0x0008
        /*0212*/ 	.short	0x002c
        /*0214*/ 	.byte	0x00, 0xf0, 0x11, 0x00


	//----- nvinfo : EIATTR_KPARAM_INFO
	.align		4
.L_73:
        /*0218*/ 	.byte	0x04, 0x17
        /*021a*/ 	.short	(.L_75 - .L_74)
.L_74:
        /*021c*/ 	.word	0x00000000
        /*0220*/ 	.short	0x0007
        /*0222*/ 	.short	0x0028
        /*0224*/ 	.byte	0x00, 0xf0, 0x11, 0x00


	//----- nvinfo : EIATTR_KPARAM_INFO
	.align		4
.L_75:
        /*0228*/ 	.byte	0x04, 0x17
        /*022a*/ 	.short	(.L_77 - .L_76)
.L_76:
        /*022c*/ 	.word	0x00000000
        /*0230*/ 	.short	0x0006
        /*0232*/ 	.short	0x0024
        /*0234*/ 	.byte	0x00, 0xf0, 0x11, 0x00


	//----- nvinfo : EIATTR_KPARAM_INFO
	.align		4
.L_77:
        /*0238*/ 	.byte	0x04, 0x17
        /*023a*/ 	.short	(.L_79 - .L_78)
.L_78:
        /*023c*/ 	.word	0x00000000
        /*0240*/ 	.short	0x0005
        /*0242*/ 	.short	0x0020
        /*0244*/ 	.byte	0x00, 0xf0, 0x11, 0x00


	//----- nvinfo : EIATTR_KPARAM_INFO
	.align		4
.L_79:
        /*0248*/ 	.byte	0x04, 0x17
        /*024a*/ 	.short	(.L_81 - .L_80)
.L_80:
        /*024c*/ 	.word	0x00000000
        /*0250*/ 	.short	0x0004
        /*0252*/ 	.short	0x001c
        /*0254*/ 	.byte	0x00, 0xf0, 0x11, 0x00


	//----- nvinfo : EIATTR_KPARAM_INFO
	.align		4
.L_81:
        /*0258*/ 	.byte	0x04, 0x17
        /*025a*/ 	.short	(.L_83 - .L_82)
.L_82:
        /*025c*/ 	.word	0x00000000
        /*0260*/ 	.short	0x0003
        /*0262*/ 	.short	0x0018
        /*0264*/ 	.byte	0x00, 0xf0, 0x11, 0x00


	//----- nvinfo : EIATTR_KPARAM_INFO
	.align		4
.L_83:
        /*0268*/ 	.byte	0x04, 0x17
        /*026a*/ 	.short	(.L_85 - .L_84)
.L_84:
        /*026c*/ 	.word	0x00000000
        /*0270*/ 	.short	0x0002
        /*0272*/ 	.short	0x0010
        /*0274*/ 	.byte	0x00, 0xf5, 0x21, 0x00


	//----- nvinfo : EIATTR_KPARAM_INFO
	.align		4
.L_85:
        /*0278*/ 	.byte	0x04, 0x17
        /*027a*/ 	.short	(.L_87 - .L_86)
.L_86:
        /*027c*/ 	.word	0x00000000
        /*0280*/ 	.short	0x0001
        /*0282*/ 	.short	0x0008
        /*0284*/ 	.byte	0x00, 0xf5, 0x21, 0x00


	//----- nvinfo : EIATTR_KPARAM_INFO
	.align		4
.L_87:
        /*0288*/ 	.byte	0x04, 0x17
        /*028a*/ 	.short	(.L_89 - .L_88)
.L_88:
        /*028c*/ 	.word	0x00000000
        /*0290*/ 	.short	0x0000
        /*0292*/ 	.short	0x0000
        /*0294*/ 	.byte	0x00, 0xf5, 0x21, 0x00


	//----- nvinfo : EIATTR_SPARSE_MMA_MASK
	.align		4
.L_89:
        /*0298*/ 	.byte	0x03, 0x50
        /*029a*/ 	.short	0x0000


	//----- nvinfo : EIATTR_MAXREG_COUNT
	.align		4
        /*029c*/ 	.byte	0x03, 0x1b
        /*029e*/ 	.short	0x00ff


	//----- nvinfo : EIATTR_MERCURY_ISA_VERSION
	.align		4
        /*02a0*/ 	.byte	0x03, 0x5f
        /*02a2*/ 	.short	0x0101


	//----- nvinfo : EIATTR_VRC_CTA_INIT_COUNT
	.align		4
        /*02a4*/ 	.byte	0x02, 0x4a
	.zero		1
	.zero		1


	//----- nvinfo : EIATTR_EXIT_INSTR_OFFSETS
	.align		4
        /*02a8*/ 	.byte	0x04, 0x1c
        /*02aa*/ 	.short	(.L_91 - .L_90)


	//   ....[0]....
.L_90:
        /*02ac*/ 	.word	0x000000e0


	//----- nvinfo : EIATTR_MAX_THREADS
	.align		4
.L_91:
        /*02b0*/ 	.byte	0x04, 0x05
        /*02b2*/ 	.short	(.L_93 - .L_92)
.L_92:
        /*02b4*/ 	.word	0x00000020
        /*02b8*/ 	.word	0x00000001
        /*02bc*/ 	.word	0x00000001


	//----- nvinfo : EIATTR_CBANK_PARAM_SIZE
	.align		4
.L_93:
        /*02c0*/ 	.byte	0x03, 0x19
        /*02c2*/ 	.short	0x00b0


	//----- nvinfo : EIATTR_PARAM_CBANK
	.align		4
        /*02c4*/ 	.byte	0x04, 0x0a
        /*02c6*/ 	.short	(.L_95 - .L_94)
	.align		4
.L_94:
        /*02c8*/ 	.word	index@(.nv.constant0.hconv_bprop_C32_N64)
        /*02cc*/ 	.short	0x0380
        /*02ce*/ 	.short	0x00b0


	//----- nvinfo : EIATTR_SW_WAR
	.align		4
.L_95:
        /*02d0*/ 	.byte	0x04, 0x36
        /*02d2*/ 	.short	(.L_97 - .L_96)
.L_96:
        /*02d4*/ 	.word	0x00000008
.L_97:


//--------------------- .nv.callgraph             --------------------------
	.section	.nv.callgraph,"",@"SHT_CUDA_CALLGRAPH"
	.align	4
	.sectionentsize	8
	.align		4
        /*0000*/ 	.word	0x00000000
	.align		4
        /*0004*/ 	.word	0xffffffff
	.align		4
        /*0008*/ 	.word	0x00000000
	.align		4
        /*000c*/ 	.word	0xfffffffe
	.align		4
        /*0010*/ 	.word	0x00000000
	.align		4
        /*0014*/ 	.word	0xfffffffd
	.align		4
        /*0018*/ 	.word	0x00000000
	.align		4
        /*001c*/ 	.word	0xfffffffc


//--------------------- .text.hconv_bprop_C32_N64 --------------------------
	.section	.text.hconv_bprop_C32_N64,"ax",@progbits
	.align	128
        .global         hconv_bprop_C32_N64
        .type           hconv_bprop_C32_N64,@function
        .size           hconv_bprop_C32_N64,(.L_x_1 - hconv_bprop_C32_N64)
        .other          hconv_bprop_C32_N64,@"STO_CUDA_ENTRY STV_DEFAULT"
hconv_bprop_C32_N64:
.text.hconv_bprop_C32_N64:
[----:B------:R-:W-:Y:S01]  /*0000*/  LDC R1, c[0x0][0x37c] ;  /* 0x0000df00ff017b82 */ /* 0x000fe20000000800 */
[----:B------:R-:W0:Y:S07]  /*0010*/  S2R R0, SR_TID.X ;  /* 0x0000000000007919 */ /* 0x000e2e0000002100 */
[----:B------:R-:W1:Y:S01]  /*0020*/  S2UR UR5, SR_CgaCtaId ;  /* 0x00000000000579c3 */ /* 0x000e620000008800 */
[----:B------:R-:W-:Y:S01]  /*0030*/  UMOV UR4, 0x400 ;  /* 0x0000040000047882 */ /* 0x000fe20000000000 */
[----:B------:R-:W-:-:S06]  /*0040*/  HFMA2 R7, -RZ, RZ, 1.875, 0 ;  /* 0x3f800000ff077431 */ /* 0x000fcc00000001ff */
[----:B------:R-:W2:Y:S01]  /*0050*/  LDC.64 R2, c[0x0][0x380] ;  /* 0x0000e000ff027b82 */ /* 0x000ea20000000a00 */
[----:B-1----:R-:W-:Y:S01]  /*0060*/  ULEA UR4, UR5, UR4, 0x18 ;  /* 0x0000000405047291 */ /* 0x002fe2000f8ec0ff */
[----:B0-----:R-:W-:-:S05]  /*0070*/  IMAD.SHL.U32 R0, R0, 0x4, RZ ;  /* 0x0000000400007824 */ /* 0x001fca00078e00ff */
[----:B------:R-:W-:-:S03]  /*0080*/  LOP3.LUT R4, R0, 0x7c, RZ, 0x3c, !PT ;  /* 0x0000007c00047812 */ /* 0x000fc600078e3cff */
[----:B------:R-:W-:Y:S04]  /*0090*/  STS [R0+UR4], R7 ;  /* 0x0000000700007988 */ /* 0x000fe80008000804 */
[----:B------:R-:W0:Y:S01]  /*00a0*/  LDS R4, [R4+UR4] ;  /* 0x0000000404047984 */ /* 0x000e220008000800 */
[----:B------:R-:W2:Y:S01]  /*00b0*/  LDCU.64 UR4, c[0x0][0x358] ;  /* 0x00006b00ff0477ac */ /* 0x000ea20008000a00 */
[----:B0-----:R-:W2:Y:S02]  /*00c0*/  F2I.U32.TRUNC.NTZ R5, R4 ;  /* 0x0000000400057305 */ /* 0x001ea4000020f000 */
[----:B--2---:R-:W-:Y:S01]  /*00d0*/  STG.E.U16 desc[UR4][R2.64], R5 ;  /* 0x0000000502007986 */ /* 0x004fe2000c101504 */
[----:B------:R-:W-:Y:S05]  /*00e0*/  EXIT ;  /* 0x000000000000794d */ /* 0x000fea0003800000 */
.L_x_0:
[----:B------:R-:W-:-:S00]  /*00f0*/  BRA `(.L_x_0) ;  /* 0xfffffffc00fc7947 */ /* 0x000fc0000383ffff */
[----:B------:R-:W-:-:S00]  /*0100*/  NOP ;  /* 0x0000000000007918 */ /* 0x000fc00000000000 */
[----:B------:R-:W-:-:S00]  /*0110*/  NOP ;  /* 0x0000000000007918 */ /* 0x000fc00000000000 */
[----:B------:R-:W-:-:S00]  /*0120*/  NOP ;  /* 0x0000000000007918 */ /* 0x000fc00000000000 */
[----:B------:R-:W-:-:S00]  /*0130*/  NOP ;  /* 0x0000000000007918 */ /* 0x000fc00000000000 */
[----:B------:R-:W-:-:S00]  /*0140*/  NOP ;  /* 0x0000000000007918 */ /* 0x000fc00000000000 */
[----:B------:R-:W-:-:S00]  /*0150*/  NOP ;  /* 0x0000000000007918 */ /* 0x000fc00000000000 */
[----:B------:R-:W-:-:S00]  /*0160*/  NOP ;  /* 0x0000000000007918 */ /* 0x000fc00000000000 */
[----:B------:R-:W-:-:S00]  /*0170*/  NOP ;  /* 0x0000000000007918 */ /* 0x000fc00000000000 */
.L_x_1:


//--------------------- .nv.shared.hconv_bprop_C32_N64 --------------------------
	.section	.nv.shared.hconv_bprop_C32_N64,"aw",@nobits
	.sectionflags	@""
	.align	4
.nv.shared.hconv_bprop_C32_N64:
	.zero		7168


//--------------------- .nv.shared.reserved.0     --------------------------
	.section	.nv.shared.reserved.0,"aw",@nobits
	.weak		__nv_reservedSMEM_offset_0_alias
	.size		__nv_reservedSMEM_offset_0_alias, 0, 64
	.other		__nv_reservedSMEM_offset_0_alias,@"STO_CUDA_RESERVED_SHARED STV_DEFAULT"
__nv_reservedSMEM_offset_0_alias:
	.zero		0
	.zero		64


//--------------------- .nv.constant0.hconv_bprop_C32_N64 --------------------------
	.section	.nv.constant0.hconv_bprop_C32_N64,"a",@progbits
	.sectionflags	@""
	.align	4
.nv.constant0.hconv_bprop_C32_N64:
	.zero		1072


//--------------------- SYMBOLS --------------------------

	.type		.nv.reservedSmem.offset0,@object
	.size		.nv.reservedSmem.offset0,0x4
	.type		.nv.reservedSmem.cap,@object
	.size		.nv.reservedSmem.cap,0x4
